//
// Generated by NVIDIA NVVM Compiler
//
// Compiler Build ID: CL-36424714
// Cuda compilation tools, release 13.0, V13.0.88
// Based on NVVM 20.0.0
//

.version 9.0
.target sm_100
.address_size 64

	// .globl	_Z11matrix_multPiS_S_
// _ZZ11matrix_multPiS_S_E7a_share has been demoted
// _ZZ11matrix_multPiS_S_E7b_share has been demoted

.visible .entry _Z11matrix_multPiS_S_(
	.param .u64 .ptr .align 1 _Z11matrix_multPiS_S__param_0,
	.param .u64 .ptr .align 1 _Z11matrix_multPiS_S__param_1,
	.param .u64 .ptr .align 1 _Z11matrix_multPiS_S__param_2
)
{
	.reg .pred 	%p<2>;
	.reg .b32 	%r<123>;
	.reg .b64 	%rd<12>;
	// demoted variable
	.shared .align 4 .b8 _ZZ11matrix_multPiS_S_E7a_share[4096];
	// demoted variable
	.shared .align 4 .b8 _ZZ11matrix_multPiS_S_E7b_share[4096];
	ld.param.u64 	%rd4, [_Z11matrix_multPiS_S__param_0];
	ld.param.u64 	%rd5, [_Z11matrix_multPiS_S__param_1];
	ld.param.u64 	%rd3, [_Z11matrix_multPiS_S__param_2];
	cvta.to.global.u64 	%rd6, %rd5;
	cvta.to.global.u64 	%rd7, %rd4;
	mov.u32 	%r11, %tid.y;
	mov.u32 	%r12, %tid.x;
	mov.u32 	%r13, %ctaid.y;
	mov.u32 	%r14, %ntid.y;
	mad.lo.s32 	%r15, %r13, %r14, %r11;
	mov.u32 	%r16, %ctaid.x;
	mov.u32 	%r17, %ntid.x;
	mad.lo.s32 	%r18, %r16, %r17, %r12;
	shl.b32 	%r19, %r15, 10;
	add.s32 	%r1, %r19, %r18;
	mul.wide.s32 	%rd8, %r1, 4;
	add.s64 	%rd1, %rd7, %rd8;
	shl.b32 	%r20, %r11, 7;
	mov.u32 	%r21, _ZZ11matrix_multPiS_S_E7a_share;
	add.s32 	%r2, %r21, %r20;
	shl.b32 	%r22, %r12, 2;
	add.s32 	%r3, %r2, %r22;
	add.s64 	%rd2, %rd6, %rd8;
	mov.u32 	%r23, _ZZ11matrix_multPiS_S_E7b_share;
	add.s32 	%r5, %r23, %r22;
	add.s32 	%r4, %r5, %r20;
	mov.b32 	%r121, 0;
	mov.u32 	%r122, %r121;
$L__BB0_1:
	ld.global.u32 	%r24, [%rd1];
	st.shared.u32 	[%r3], %r24;
	ld.global.u32 	%r25, [%rd2];
	st.shared.u32 	[%r4], %r25;
	bar.sync 	0;
	ld.shared.u32 	%r26, [%r2];
	ld.shared.u32 	%r27, [%r5];
	mad.lo.s32 	%r28, %r27, %r26, %r122;
	ld.shared.u32 	%r29, [%r2+4];
	ld.shared.u32 	%r30, [%r5+128];
	mad.lo.s32 	%r31, %r30, %r29, %r28;
	ld.shared.u32 	%r32, [%r2+8];
	ld.shared.u32 	%r33, [%r5+256];
	mad.lo.s32 	%r34, %r33, %r32, %r31;
	ld.shared.u32 	%r35, [%r2+12];
	ld.shared.u32 	%r36, [%r5+384];
	mad.lo.s32 	%r37, %r36, %r35, %r34;
	ld.shared.u32 	%r38, [%r2+16];
	ld.shared.u32 	%r39, [%r5+512];
	mad.lo.s32 	%r40, %r39, %r38, %r37;
	ld.shared.u32 	%r41, [%r2+20];
	ld.shared.u32 	%r42, [%r5+640];
	mad.lo.s32 	%r43, %r42, %r41, %r40;
	ld.shared.u32 	%r44, [%r2+24];
	ld.shared.u32 	%r45, [%r5+768];
	mad.lo.s32 	%r46, %r45, %r44, %r43;
	ld.shared.u32 	%r47, [%r2+28];
	ld.shared.u32 	%r48, [%r5+896];
	mad.lo.s32 	%r49, %r48, %r47, %r46;
	ld.shared.u32 	%r50, [%r2+32];
	ld.shared.u32 	%r51, [%r5+1024];
	mad.lo.s32 	%r52, %r51, %r50, %r49;
	ld.shared.u32 	%r53, [%r2+36];
	ld.shared.u32 	%r54, [%r5+1152];
	mad.lo.s32 	%r55, %r54, %r53, %r52;
	ld.shared.u32 	%r56, [%r2+40];
	ld.shared.u32 	%r57, [%r5+1280];
	mad.lo.s32 	%r58, %r57, %r56, %r55;
	ld.shared.u32 	%r59, [%r2+44];
	ld.shared.u32 	%r60, [%r5+1408];
	mad.lo.s32 	%r61, %r60, %r59, %r58;
	ld.shared.u32 	%r62, [%r2+48];
	ld.shared.u32 	%r63, [%r5+1536];
	mad.lo.s32 	%r64, %r63, %r62, %r61;
	ld.shared.u32 	%r65, [%r2+52];
	ld.shared.u32 	%r66, [%r5+1664];
	mad.lo.s32 	%r67, %r66, %r65, %r64;
	ld.shared.u32 	%r68, [%r2+56];
	ld.shared.u32 	%r69, [%r5+1792];
	mad.lo.s32 	%r70, %r69, %r68, %r67;
	ld.shared.u32 	%r71, [%r2+60];
	ld.shared.u32 	%r72, [%r5+1920];
	mad.lo.s32 	%r73, %r72, %r71, %r70;
	ld.shared.u32 	%r74, [%r2+64];
	ld.shared.u32 	%r75, [%r5+2048];
	mad.lo.s32 	%r76, %r75, %r74, %r73;
	ld.shared.u32 	%r77, [%r2+68];
	ld.shared.u32 	%r78, [%r5+2176];
	mad.lo.s32 	%r79, %r78, %r77, %r76;
	ld.shared.u32 	%r80, [%r2+72];
	ld.shared.u32 	%r81, [%r5+2304];
	mad.lo.s32 	%r82, %r81, %r80, %r79;
	ld.shared.u32 	%r83, [%r2+76];
	ld.shared.u32 	%r84, [%r5+2432];
	mad.lo.s32 	%r85, %r84, %r83, %r82;
	ld.shared.u32 	%r86, [%r2+80];
	ld.shared.u32 	%r87, [%r5+2560];
	mad.lo.s32 	%r88, %r87, %r86, %r85;
	ld.shared.u32 	%r89, [%r2+84];
	ld.shared.u32 	%r90, [%r5+2688];
	mad.lo.s32 	%r91, %r90, %r89, %r88;
	ld.shared.u32 	%r92, [%r2+88];
	ld.shared.u32 	%r93, [%r5+2816];
	mad.lo.s32 	%r94, %r93, %r92, %r91;
	ld.shared.u32 	%r95, [%r2+92];
	ld.shared.u32 	%r96, [%r5+2944];
	mad.lo.s32 	%r97, %r96, %r95, %r94;
	ld.shared.u32 	%r98, [%r2+96];
	ld.shared.u32 	%r99, [%r5+3072];
	mad.lo.s32 	%r100, %r99, %r98, %r97;
	ld.shared.u32 	%r101, [%r2+100];
	ld.shared.u32 	%r102, [%r5+3200];
	mad.lo.s32 	%r103, %r102, %r101, %r100;
	ld.shared.u32 	%r104, [%r2+104];
	ld.shared.u32 	%r105, [%r5+3328];
	mad.lo.s32 	%r106, %r105, %r104, %r103;
	ld.shared.u32 	%r107, [%r2+108];
	ld.shared.u32 	%r108, [%r5+3456];
	mad.lo.s32 	%r109, %r108, %r107, %r106;
	ld.shared.u32 	%r110, [%r2+112];
	ld.shared.u32 	%r111, [%r5+3584];
	mad.lo.s32 	%r112, %r111, %r110, %r109;
	ld.shared.u32 	%r113, [%r2+116];
	ld.shared.u32 	%r114, [%r5+3712];
	mad.lo.s32 	%r115, %r114, %r113, %r112;
	ld.shared.u32 	%r116, [%r2+120];
	ld.shared.u32 	%r117, [%r5+3840];
	mad.lo.s32 	%r118, %r117, %r116, %r115;
	ld.shared.u32 	%r119, [%r2+124];
	ld.shared.u32 	%r120, [%r5+3968];
	mad.lo.s32 	%r122, %r120, %r119, %r118;
	bar.sync 	0;
	add.s32 	%r121, %r121, 1;
	setp.ne.s32 	%p1, %r121, 32;
	@%p1 bra 	$L__BB0_1;
	cvta.to.global.u64 	%rd9, %rd3;
	add.s64 	%rd11, %rd9, %rd8;
	st.global.u32 	[%rd11], %r122;
	ret;

}


// ===== COMPILED SASS (sm_100) =====

	.target	sm_100

	.elftype	@"ET_EXEC"


//--------------------- .note.nv.tkinfo           --------------------------
	.section	.note.nv.tkinfo,"",@"SHT_NOTE"
	.sectionflags	@"SHF_NOTE_NV_TKINFO"
	.tkinfo
        /*0018*/ 	.word	0x00000002
        /*0030*/ 	.string	""
        /*0030*/ 	.string	"ptxas"
        /*0030*/ 	.string	"Cuda compilation tools, release 13.0, V13.0.88"
        /*0030*/ 	.string	"Build cuda_13.0.r13.0/compiler.36424714_0"
        /*0030*/ 	.string	"-arch sm_100 -m 64 "



//--------------------- .note.nv.cuinfo           --------------------------
	.section	.note.nv.cuinfo,"",@"SHT_NOTE"
	.sectionflags	@"SHF_NOTE_NV_CUINFO"
        /*0018*/ 	.short	0x0002
        /*001a*/ 	.short	0x0064
        /*001c*/ 	.short	0x0082
	.zero		2


//--------------------- .nv.info                  --------------------------
	.section	.nv.info,"",@"SHT_CUDA_INFO"
	.align	4


	//----- nvinfo : EIATTR_REGCOUNT
	.align		4
        /*0000*/ 	.byte	0x04, 0x2f
        /*0002*/ 	.short	(.L_1 - .L_0)
	.align		4
.L_0:
        /*0004*/ 	.word	index@(_Z11matrix_multPiS_S_)
        /*0008*/ 	.word	0x00000020


	//----- nvinfo : EIATTR_FRAME_SIZE
	.align		4
.L_1:
        /*000c*/ 	.byte	0x04, 0x11
        /*000e*/ 	.short	(.L_3 - .L_2)
	.align		4
.L_2:
        /*0010*/ 	.word	index@(_Z11matrix_multPiS_S_)
        /*0014*/ 	.word	0x00000000


	//----- nvinfo : EIATTR_MIN_STACK_SIZE
	.align		4
.L_3:
        /*0018*/ 	.byte	0x04, 0x12
        /*001a*/ 	.short	(.L_5 - .L_4)
	.align		4
.L_4:
        /*001c*/ 	.word	index@(_Z11matrix_multPiS_S_)
        /*0020*/ 	.word	0x00000000
.L_5:


//--------------------- .nv.compat                --------------------------
	.section	.nv.compat,"",@"SHT_CUDA_COMPAT_INFO"
	.align	4
        /*0000*/ 	.byte	0x02, 0x09, 0x00, 0x00, 0x02, 0x02, 0x01, 0x00, 0x02, 0x05, 0x05, 0x00, 0x03, 0x07, 0x01, 0x01
        /*0010*/ 	.byte	0x02, 0x03, 0x00, 0x00, 0x02, 0x06, 0x01, 0x00, 0x04, 0x0b, 0x08, 0x00, 0x09, 0x00, 0x00, 0x00
        /*0020*/ 	.byte	0x00, 0x00, 0x00, 0x00


//--------------------- .nv.info._Z11matrix_multPiS_S_ --------------------------
	.section	.nv.info._Z11matrix_multPiS_S_,"",@"SHT_CUDA_INFO"
	.sectionflags	@""
	.align	4


	//----- nvinfo : EIATTR_CUDA_API_VERSION
	.align		4
        /*0000*/ 	.byte	0x04, 0x37
        /*0002*/ 	.short	(.L_7 - .L_6)
.L_6:
        /*0004*/ 	.word	0x00000082


	//----- nvinfo : EIATTR_KPARAM_INFO
	.align		4
.L_7:
        /*0008*/ 	.byte	0x04, 0x17
        /*000a*/ 	.short	(.L_9 - .L_8)
.L_8:
        /*000c*/ 	.word	0x00000000
        /*0010*/ 	.short	0x0002
        /*0012*/ 	.short	0x0010
        /*0014*/ 	.byte	0x00, 0xf5, 0x21, 0x00


	//----- nvinfo : EIATTR_KPARAM_INFO
	.align		4
.L_9:
        /*0018*/ 	.byte	0x04, 0x17
        /*001a*/ 	.short	(.L_11 - .L_10)
.L_10:
        /*001c*/ 	.word	0x00000000
        /*0020*/ 	.short	0x0001
        /*0022*/ 	.short	0x0008
        /*0024*/ 	.byte	0x00, 0xf5, 0x21, 0x00


	//----- nvinfo : EIATTR_KPARAM_INFO
	.align		4
.L_11:
        /*0028*/ 	.byte	0x04, 0x17
        /*002a*/ 	.short	(.L_13 - .L_12)
.L_12:
        /*002c*/ 	.word	0x00000000
        /*0030*/ 	.short	0x0000
        /*0032*/ 	.short	0x0000
        /*0034*/ 	.byte	0x00, 0xf5, 0x21, 0x00


	//----- nvinfo : EIATTR_SPARSE_MMA_MASK
	.align		4
.L_13:
        /*0038*/ 	.byte	0x03, 0x50
        /*003a*/ 	.short	0x0000


	//----- nvinfo : EIATTR_MAXREG_COUNT
	.align		4
        /*003c*/ 	.byte	0x03, 0x1b
        /*003e*/ 	.short	0x00ff


	//----- nvinfo : EIATTR_NUM_BARRIERS
	.align		4
        /*0040*/ 	.byte	0x02, 0x4c
        /*0042*/ 	.byte	0x01
	.zero		1


	//----- nvinfo : EIATTR_MERCURY_ISA_VERSION
	.align		4
        /*0044*/ 	.byte	0x03, 0x5f
        /*0046*/ 	.short	0x0101


	//----- nvinfo : EIATTR_VRC_CTA_INIT_COUNT
	.align		4
        /*0048*/ 	.byte	0x02, 0x4a
	.zero		1
	.zero		1


	//----- nvinfo : EIATTR_EXIT_INSTR_OFFSETS
	.align		4
        /*004c*/ 	.byte	0x04, 0x1c
        /*004e*/ 	.short	(.L_15 - .L_14)


	//   ....[0]....
.L_14:
        /*0050*/ 	.word	0x000006e0


	//----- nvinfo : EIATTR_CBANK_PARAM_SIZE
	.align		4
.L_15:
        /*0054*/ 	.byte	0x03, 0x19
        /*0056*/ 	.short	0x0018


	//----- nvinfo : EIATTR_PARAM_CBANK
	.align		4
        /*0058*/ 	.byte	0x04, 0x0a
        /*005a*/ 	.short	(.L_17 - .L_16)
	.align		4
.L_16:
        /*005c*/ 	.word	index@(.nv.constant0._Z11matrix_multPiS_S_)
        /*0060*/ 	.short	0x0380
        /*0062*/ 	.short	0x0018


	//----- nvinfo : EIATTR_SW_WAR
	.align		4
.L_17:
        /*0064*/ 	.byte	0x04, 0x36
        /*0066*/ 	.short	(.L_19 - .L_18)
.L_18:
        /*0068*/ 	.word	0x00000008
.L_19:


//--------------------- .nv.callgraph             --------------------------
	.section	.nv.callgraph,"",@"SHT_CUDA_CALLGRAPH"
	.align	4
	.sectionentsize	8
	.align		4
        /*0000*/ 	.word	0x00000000
	.align		4
        /*0004*/ 	.word	0xffffffff
	.align		4
        /*0008*/ 	.word	0x00000000
	.align		4
        /*000c*/ 	.word	0xfffffffe
	.align		4
        /*0010*/ 	.word	0x00000000
	.align		4
        /*0014*/ 	.word	0xfffffffd
	.align		4
        /*0018*/ 	.word	0x00000000
	.align		4
        /*001c*/ 	.word	0xfffffffc


//--------------------- .text._Z11matrix_multPiS_S_ --------------------------
	.section	.text._Z11matrix_multPiS_S_,"ax",@progbits
	.align	128
        .global         _Z11matrix_multPiS_S_
        .type           _Z11matrix_multPiS_S_,@function
        .size           _Z11matrix_multPiS_S_,(.L_x_2 - _Z11matrix_multPiS_S_)
        .other          _Z11matrix_multPiS_S_,@"STO_CUDA_ENTRY STV_DEFAULT"
_Z11matrix_multPiS_S_:
.text._Z11matrix_multPiS_S_:
[----:B------:R-:W-:Y:S01]  /*0000*/  LDC R1, c[0x0][0x37c] ;  /* 0x0000df00ff017b82 */ /* 0x000fe20000000800 */
[----:B------:R-:W0:Y:S07]  /*0010*/  S2R R3, SR_TID.Y ;  /* 0x0000000000037919 */ /* 0x000e2e0000002200 */
[----:B------:R-:W0:Y:S01]  /*0020*/  S2UR UR7, SR_CTAID.Y ;  /* 0x00000000000779c3 */ /* 0x000e220000002600 */
[----:B------:R-:W-:Y:S01]  /*0030*/  UMOV UR4, 0x400 ;  /* 0x0000040000047882 */ /* 0x000fe20000000000 */
[----:B------:R-:W-:Y:S01]  /*0040*/  HFMA2 R13, -RZ, RZ, 0, 0 ;  /* 0x00000000ff0d7431 */ /* 0x000fe200000001ff */
[----:B------:R-:W1:Y:S01]  /*0050*/  S2R R5, SR_TID.X ;  /* 0x0000000000057919 */ /* 0x000e620000002100 */
[----:B------:R-:W-:-:S04]  /*0060*/  UIADD3 UR5, UPT, UPT, UR4, 0x1000, URZ ;  /* 0x0000100004057890 */ /* 0x000fc8000fffe0ff */
[----:B------:R-:W0:Y:S08]  /*0070*/  LDC R0, c[0x0][0x364] ;  /* 0x0000d900ff007b82 */ /* 0x000e300000000800 */
[----:B------:R-:W2:Y:S08]  /*0080*/  S2UR UR6, SR_CgaCtaId ;  /* 0x00000000000679c3 */ /* 0x000eb00000008800 */
[----:B------:R-:W1:Y:S08]  /*0090*/  S2UR UR8, SR_CTAID.X ;  /* 0x00000000000879c3 */ /* 0x000e700000002500 */
[----:B------:R-:W1:Y:S01]  /*00a0*/  LDC R2, c[0x0][0x360] ;  /* 0x0000d800ff027b82 */ /* 0x000e620000000800 */
[----:B0-----:R-:W-:-:S07]  /*00b0*/  IMAD R17, R0, UR7, R3 ;  /* 0x0000000700117c24 */ /* 0x001fce000f8e0203 */
[----:B------:R-:W0:Y:S01]  /*00c0*/  LDC.64 R20, c[0x0][0x380] ;  /* 0x0000e000ff147b82 */ /* 0x000e220000000a00 */
[----:B--2---:R-:W-:Y:S02]  /*00d0*/  ULEA UR4, UR6, UR4, 0x18 ;  /* 0x0000000406047291 */ /* 0x004fe4000f8ec0ff */
[----:B------:R-:W-:Y:S01]  /*00e0*/  ULEA UR5, UR6, UR5, 0x18 ;  /* 0x0000000506057291 */ /* 0x000fe2000f8ec0ff */
[----:B------:R-:W2:Y:S03]  /*00f0*/  LDCU.64 UR6, c[0x0][0x358] ;  /* 0x00006b00ff0677ac */ /* 0x000ea60008000a00 */
[----:B------:R-:W-:Y:S01]  /*0100*/  LEA R16, R3, UR4, 0x7 ;  /* 0x0000000403107c11 */ /* 0x000fe2000f8e38ff */
[----:B------:R-:W3:Y:S01]  /*0110*/  LDC.64 R18, c[0x0][0x388] ;  /* 0x0000e200ff127b82 */ /* 0x000ee20000000a00 */
[----:B------:R-:W-:Y:S01]  /*0120*/  UMOV UR4, URZ ;  /* 0x000000ff00047c82 */ /* 0x000fe20008000000 */
[----:B-1----:R-:W-:Y:S01]  /*0130*/  IMAD R0, R2, UR8, R5 ;  /* 0x0000000802007c24 */ /* 0x002fe2000f8e0205 */
[----:B------:R-:W-:-:S04]  /*0140*/  LEA R2, R5, R16, 0x2 ;  /* 0x0000001005027211 */ /* 0x000fc800078e10ff */
[----:B------:R-:W-:Y:S02]  /*0150*/  LEA R17, R17, R0, 0xa ;  /* 0x0000000011117211 */ /* 0x000fe400078e50ff */
[----:B------:R-:W-:-:S03]  /*0160*/  LEA R0, R5, UR5, 0x2 ;  /* 0x0000000505007c11 */ /* 0x000fc6000f8e10ff */
[----:B0-----:R-:W-:Y:S01]  /*0170*/  IMAD.WIDE R20, R17, 0x4, R20 ;  /* 0x0000000411147825 */ /* 0x001fe200078e0214 */
[----:B------:R-:W-:-:S03]  /*0180*/  LEA R3, R3, R0, 0x7 ;  /* 0x0000000003037211 */ /* 0x000fc600078e38ff */
[----:B--23--:R-:W-:-:S07]  /*0190*/  IMAD.WIDE R18, R17, 0x4, R18 ;  /* 0x0000000411127825 */ /* 0x00cfce00078e0212 */
.L_x_0:
[----:B------:R-:W2:Y:S04]  /*01a0*/  LDG.E R15, desc[UR6][R20.64] ;  /* 0x00000006140f7981 */ /* 0x000ea8000c1e1900 */
[----:B------:R-:W3:Y:S01]  /*01b0*/  LDG.E R12, desc[UR6][R18.64] ;  /* 0x00000006120c7981 */ /* 0x000ee2000c1e1900 */
[----:B------:R-:W-:-:S04]  /*01c0*/  UIADD3 UR4, UPT, UPT, UR4, 0x1, URZ ;  /* 0x0000000104047890 */ /* 0x000fc8000fffe0ff */
[----:B------:R-:W-:Y:S01]  /*01d0*/  UISETP.NE.AND UP0, UPT, UR4, 0x20, UPT ;  /* 0x000000200400788c */ /* 0x000fe2000bf05270 */
[----:B--2---:R-:W-:Y:S04]  /*01e0*/  STS [R2], R15 ;  /* 0x0000000f02007388 */ /* 0x004fe80000000800 */
[----:B---3--:R-:W-:Y:S01]  /*01f0*/  STS [R3], R12 ;  /* 0x0000000c03007388 */ /* 0x008fe20000000800 */
[----:B------:R-:W-:Y:S06]  /*0200*/  BAR.SYNC.DEFER_BLOCKING 0x0 ;  /* 0x0000000000007b1d */ /* 0x000fec0000010000 */
[----:B------:R-:W-:Y:S04]  /*0210*/  LDS R14, [R0] ;  /* 0x00000000000e7984 */ /* 0x000fe80000000800 */
[----:B------:R-:W0:Y:S04]  /*0220*/  LDS.128 R4, [R16] ;  /* 0x0000000010047984 */ /* 0x000e280000000c00 */
[----:B------:R-:W1:Y:S04]  /*0230*/  LDS R23, [R0+0x80] ;  /* 0x0000800000177984 */ /* 0x000e680000000800 */
[----:B------:R-:W2:Y:S04]  /*0240*/  LDS R28, [R0+0x100] ;  /* 0x00010000001c7984 */ /* 0x000ea80000000800 */
[----:B------:R-:W3:Y:S04]  /*0250*/  LDS R26, [R0+0x180] ;  /* 0x00018000001a7984 */ /* 0x000ee80000000800 */
[----:B------:R-:W-:Y:S04]  /*0260*/  LDS R27, [R0+0x200] ;  /* 0x00020000001b7984 */ /* 0x000fe80000000800 */
[----:B------:R-:W4:Y:S04]  /*0270*/  LDS.128 R8, [R16+0x10] ;  /* 0x0000100010087984 */ /* 0x000f280000000c00 */
[----:B------:R-:W5:Y:S04]  /*0280*/  LDS R24, [R0+0x280] ;  /* 0x0002800000187984 */ /* 0x000f680000000800 */
[----:B------:R-:W5:Y:S04]  /*0290*/  LDS R25, [R0+0x300] ;  /* 0x0003000000197984 */ /* 0x000f680000000800 */
[----:B------:R-:W5:Y:S04]  /*02a0*/  LDS R22, [R0+0x380] ;  /* 0x0003800000167984 */ /* 0x000f680000000800 */
[----:B------:R-:W-:Y:S01]  /*02b0*/  LDS R29, [R0+0x500] ;  /* 0x00050000001d7984 */ /* 0x000fe20000000800 */
[----:B0-----:R-:W-:-:S03]  /*02c0*/  IMAD R4, R4, R14, R13 ;  /* 0x0000000e04047224 */ /* 0x001fc600078e020d */
[----:B------:R-:W-:Y:S01]  /*02d0*/  LDS.128 R12, [R16+0x20] ;  /* 0x00002000100c7984 */ /* 0x000fe20000000c00 */
[----:B-1----:R-:W-:-:S03]  /*02e0*/  IMAD R5, R23, R5, R4 ;  /* 0x0000000517057224 */ /* 0x002fc600078e0204 */
[----:B------:R-:W0:Y:S01]  /*02f0*/  LDS R23, [R0+0x400] ;  /* 0x0004000000177984 */ /* 0x000e220000000800 */
[----:B--2---:R-:W-:-:S03]  /*0300*/  IMAD R5, R28, R6, R5 ;  /* 0x000000061c057224 */ /* 0x004fc600078e0205 */
[----:B------:R-:W1:Y:S01]  /*0310*/  LDS R28, [R0+0x480] ;  /* 0x00048000001c7984 */ /* 0x000e620000000800 */
[----:B---3--:R-:W-:-:S03]  /*0320*/  IMAD R5, R26, R7, R5 ;  /* 0x000000071a057224 */ /* 0x008fc600078e0205 */
[----:B------:R-:W-:Y:S01]  /*0330*/  LDS R26, [R0+0x680] ;  /* 0x00068000001a7984 */ /* 0x000fe20000000800 */
[----:B----4-:R-:W-:-:S03]  /*0340*/  IMAD R5, R8, R27, R5 ;  /* 0x0000001b08057224 */ /* 0x010fc600078e0205 */
[----:B------:R-:W-:Y:S01]  /*0350*/  LDS R27, [R0+0x700] ;  /* 0x00070000001b7984 */ /* 0x000fe20000000800 */
[----:B-----5:R-:W-:-:S03]  /*0360*/  IMAD R5, R24, R9, R5 ;  /* 0x0000000918057224 */ /* 0x020fc600078e0205 */
[----:B------:R-:W2:Y:S01]  /*0370*/  LDS R24, [R0+0x580] ;  /* 0x0005800000187984 */ /* 0x000ea20000000800 */
[----:B------:R-:W-:-:S03]  /*0380*/  IMAD R10, R25, R10, R5 ;  /* 0x0000000a190a7224 */ /* 0x000fc600078e0205 */
[----:B------:R-:W-:Y:S01]  /*0390*/  LDS R25, [R0+0x600] ;  /* 0x0006000000197984 */ /* 0x000fe20000000800 */
[----:B------:R-:W-:-:S03]  /*03a0*/  IMAD R10, R22, R11, R10 ;  /* 0x0000000b160a7224 */ /* 0x000fc600078e020a */
[----:B------:R-:W3:Y:S04]  /*03b0*/  LDS.128 R4, [R16+0x30] ;  /* 0x0000300010047984 */ /* 0x000ee80000000c00 */
[----:B------:R-:W4:Y:S01]  /*03c0*/  LDS R22, [R0+0x780] ;  /* 0x0007800000167984 */ /* 0x000f220000000800 */
[----:B0-----:R-:W-:-:S03]  /*03d0*/  IMAD R10, R12, R23, R10 ;  /* 0x000000170c0a7224 */ /* 0x001fc600078e020a */
[----:B------:R-:W-:Y:S01]  /*03e0*/  LDS R23, [R0+0x800] ;  /* 0x0008000000177984 */ /* 0x000fe20000000800 */
[----:B-1----:R-:W-:-:S03]  /*03f0*/  IMAD R10, R28, R13, R10 ;  /* 0x0000000d1c0a7224 */ /* 0x002fc600078e020a */
[----:B------:R-:W-:Y:S01]  /*0400*/  LDS R28, [R0+0xa80] ;  /* 0x000a8000001c7984 */ /* 0x000fe20000000800 */
[----:B------:R-:W-:-:S03]  /*0410*/  IMAD R14, R29, R14, R10 ;  /* 0x0000000e1d0e7224 */ /* 0x000fc600078e020a */
[----:B------:R-:W0:Y:S04]  /*0420*/  LDS.128 R8, [R16+0x40] ;  /* 0x0000400010087984 */ /* 0x000e280000000c00 */
[----:B------:R-:W-:Y:S01]  /*0430*/  LDS R29, [R0+0x900] ;  /* 0x00090000001d7984 */ /* 0x000fe20000000800 */
[----:B--2---:R-:W-:-:S03]  /*0440*/  IMAD R14, R24, R15, R14 ;  /* 0x0000000f180e7224 */ /* 0x004fc600078e020e */
[----:B------:R-:W1:Y:S01]  /*0450*/  LDS R24, [R0+0x880] ;  /* 0x0008800000187984 */ /* 0x000e620000000800 */
[----:B---3--:R-:W-:-:S03]  /*0460*/  IMAD R4, R4, R25, R14 ;  /* 0x0000001904047224 */ /* 0x008fc600078e020e */
[----:B------:R-:W-:Y:S01]  /*0470*/  LDS R25, [R0+0xa00] ;  /* 0x000a000000197984 */ /* 0x000fe20000000800 */
[----:B------:R-:W-:-:S03]  /*0480*/  IMAD R4, R26, R5, R4 ;  /* 0x000000051a047224 */ /* 0x000fc600078e0204 */
[----:B------:R-:W2:Y:S01]  /*0490*/  LDS R26, [R0+0x980] ;  /* 0x00098000001a7984 */ /* 0x000ea20000000800 */
[----:B------:R-:W-:-:S03]  /*04a0*/  IMAD R4, R27, R6, R4 ;  /* 0x000000061b047224 */ /* 0x000fc600078e0204 */
[----:B------:R-:W3:Y:S01]  /*04b0*/  LDS.128 R12, [R16+0x50] ;  /* 0x00005000100c7984 */ /* 0x000ee20000000c00 */
[----:B----4-:R-:W-:-:S03]  /*04c0*/  IMAD R4, R22, R7, R4 ;  /* 0x0000000716047224 */ /* 0x010fc600078e0204 */
[----:B------:R-:W4:Y:S04]  /*04d0*/  LDS R27, [R0+0xb00] ;  /* 0x000b0000001b7984 */ /* 0x000f280000000800 */
[----:B------:R-:W5:Y:S01]  /*04e0*/  LDS R22, [R0+0xb80] ;  /* 0x000b800000167984 */ /* 0x000f620000000800 */
[----:B0-----:R-:W-:-:S03]  /*04f0*/  IMAD R4, R8, R23, R4 ;  /* 0x0000001708047224 */ /* 0x001fc600078e0204 */
[----:B------:R-:W-:Y:S01]  /*0500*/  LDS R23, [R0+0xc00] ;  /* 0x000c000000177984 */ /* 0x000fe20000000800 */
[----:B-1----:R-:W-:-:S03]  /*0510*/  IMAD R4, R24, R9, R4 ;  /* 0x0000000918047224 */ /* 0x002fc600078e0204 */
[----:B------:R-:W-:Y:S01]  /*0520*/  LDS R24, [R0+0xc80] ;  /* 0x000c800000187984 */ /* 0x000fe20000000800 */
[----:B------:R-:W-:-:S03]  /*0530*/  IMAD R10, R29, R10, R4 ;  /* 0x0000000a1d0a7224 */ /* 0x000fc600078e0204 */
[----:B------:R-:W0:Y:S01]  /*0540*/  LDS.128 R4, [R16+0x60] ;  /* 0x0000600010047984 */ /* 0x000e220000000c00 */
[----:B--2---:R-:W-:-:S04]  /*0550*/  IMAD R10, R26, R11, R10 ;  /* 0x0000000b1a0a7224 */ /* 0x004fc800078e020a */
[----:B---3--:R-:W-:Y:S02]  /*0560*/  IMAD R10, R12, R25, R10 ;  /* 0x000000190c0a7224 */ /* 0x008fe400078e020a */
[----:B------:R-:W1:Y:S02]  /*0570*/  LDS R25, [R0+0xd00] ;  /* 0x000d000000197984 */ /* 0x000e640000000800 */
[----:B------:R-:W-:Y:S02]  /*0580*/  IMAD R10, R28, R13, R10 ;  /* 0x0000000d1c0a7224 */ /* 0x000fe400078e020a */
[----:B------:R-:W2:Y:S02]  /*0590*/  LDS R12, [R0+0xd80] ;  /* 0x000d8000000c7984 */ /* 0x000ea40000000800 */
[----:B----4-:R-:W-:Y:S02]  /*05a0*/  IMAD R14, R27, R14, R10 ;  /* 0x0000000e1b0e7224 */ /* 0x010fe400078e020a */
[----:B------:R-:W-:Y:S02]  /*05b0*/  LDS R13, [R0+0xe00] ;  /* 0x000e0000000d7984 */ /* 0x000fe40000000800 */
[----:B-----5:R-:W-:-:S02]  /*05c0*/  IMAD R26, R22, R15, R14 ;  /* 0x0000000f161a7224 */ /* 0x020fc400078e020e */
[----:B------:R-:W3:Y:S04]  /*05d0*/  LDS.128 R8, [R16+0x70] ;  /* 0x0000700010087984 */ /* 0x000ee80000000c00 */
[----:B------:R-:W4:Y:S04]  /*05e0*/  LDS R22, [R0+0xe80] ;  /* 0x000e800000167984 */ /* 0x000f280000000800 */
[----:B------:R-:W5:Y:S04]  /*05f0*/  LDS R15, [R0+0xf00] ;  /* 0x000f0000000f7984 */ /* 0x000f680000000800 */
[----:B------:R-:W5:Y:S01]  /*0600*/  LDS R14, [R0+0xf80] ;  /* 0x000f8000000e7984 */ /* 0x000f620000000800 */
[----:B0-----:R-:W-:-:S04]  /*0610*/  IMAD R4, R4, R23, R26 ;  /* 0x0000001704047224 */ /* 0x001fc800078e021a */
[----:B------:R-:W-:-:S04]  /*0620*/  IMAD R4, R24, R5, R4 ;  /* 0x0000000518047224 */ /* 0x000fc800078e0204 */
[----:B-1----:R-:W-:-:S04]  /*0630*/  IMAD R4, R25, R6, R4 ;  /* 0x0000000619047224 */ /* 0x002fc800078e0204 */
[----:B--2---:R-:W-:-:S04]  /*0640*/  IMAD R4, R12, R7, R4 ;  /* 0x000000070c047224 */ /* 0x004fc800078e0204 */
[----:B---3--:R-:W-:-:S04]  /*0650*/  IMAD R4, R8, R13, R4 ;  /* 0x0000000d08047224 */ /* 0x008fc800078e0204 */
[----:B----4-:R-:W-:-:S04]  /*0660*/  IMAD R4, R22, R9, R4 ;  /* 0x0000000916047224 */ /* 0x010fc800078e0204 */
[----:B-----5:R-:W-:-:S04]  /*0670*/  IMAD R4, R15, R10, R4 ;  /* 0x0000000a0f047224 */ /* 0x020fc800078e0204 */
[----:B------:R-:W-:Y:S01]  /*0680*/  IMAD R13, R14, R11, R4 ;  /* 0x0000000b0e0d7224 */ /* 0x000fe200078e0204 */
[----:B------:R-:W-:Y:S06]  /*0690*/  BAR.SYNC.DEFER_BLOCKING 0x0 ;  /* 0x0000000000007b1d */ /* 0x000fec0000010000 */
[----:B------:R-:W-:Y:S05]  /*06a0*/  BRA.U UP0, `(.L_x_0) ;  /* 0xfffffff900bc7547 */ /* 0x000fea000b83ffff */
[----:B------:R-:W0:Y:S02]  /*06b0*/  LDC.64 R2, c[0x0][0x390] ;  /* 0x0000e400ff027b82 */ /* 0x000e240000000a00 */
[----:B0-----:R-:W-:-:S05]  /*06c0*/  IMAD.WIDE R2, R17, 0x4, R2 ;  /* 0x0000000411027825 */ /* 0x001fca00078e0202 */
[----:B------:R-:W-:Y:S01]  /*06d0*/  STG.E desc[UR6][R2.64], R13 ;  /* 0x0000000d02007986 */ /* 0x000fe2000c101906 */
[----:B------:R-:W-:Y:S05]  /*06e0*/  EXIT ;  /* 0x000000000000794d */ /* 0x000fea0003800000 */
.L_x_1:
[----:B------:R-:W-:-:S00]  /*06f0*/  BRA `(.L_x_1) ;  /* 0xfffffffc00fc7947 */ /* 0x000fc0000383ffff */
[----:B------:R-:W-:-:S00]  /*0700*/  NOP ;  /* 0x0000000000007918 */ /* 0x000fc00000000000 */
[----:B------:R-:W-:-:S00]  /*0710*/  NOP ;  /* 0x0000000000007918 */ /* 0x000fc00000000000 */
[----:B------:R-:W-:-:S00]  /*0720*/  NOP ;  /* 0x0000000000007918 */ /* 0x000fc00000000000 */
[----:B------:R-:W-:-:S00]  /*0730*/  NOP ;  /* 0x0000000000007918 */ /* 0x000fc00000000000 */
[----:B------:R-:W-:-:S00]  /*0740*/  NOP ;  /* 0x0000000000007918 */ /* 0x000fc00000000000 */
[----:B------:R-:W-:-:S00]  /*0750*/  NOP ;  /* 0x0000000000007918 */ /* 0x000fc00000000000 */
[----:B------:R-:W-:-:S00]  /*0760*/  NOP ;  /* 0x0000000000007918 */ /* 0x000fc00000000000 */
[----:B------:R-:W-:-:S00]  /*0770*/  NOP ;  /* 0x0000000000007918 */ /* 0x000fc00000000000 */
.L_x_2:


//--------------------- .nv.shared._Z11matrix_multPiS_S_ --------------------------
	.section	.nv.shared._Z11matrix_multPiS_S_,"aw",@nobits
	.sectionflags	@""
	.align	4
.nv.shared._Z11matrix_multPiS_S_:
	.zero		9216


//--------------------- .nv.shared.reserved.0     --------------------------
	.section	.nv.shared.reserved.0,"aw",@nobits
	.weak		__nv_reservedSMEM_offset_0_alias
	.size		__nv_reservedSMEM_offset_0_alias, 0, 64
	.other		__nv_reservedSMEM_offset_0_alias,@"STO_CUDA_RESERVED_SHARED STV_DEFAULT"
__nv_reservedSMEM_offset_0_alias:
	.zero		0
	.zero		64


//--------------------- .nv.constant0._Z11matrix_multPiS_S_ --------------------------
	.section	.nv.constant0._Z11matrix_multPiS_S_,"a",@progbits
	.sectionflags	@""
	.align	4
.nv.constant0._Z11matrix_multPiS_S_:
	.zero		920


//--------------------- SYMBOLS --------------------------

	.type		.nv.reservedSmem.offset0,@object
	.size		.nv.reservedSmem.offset0,0x4
	.type		.nv.reservedSmem.cap,@object
	.size		.nv.reservedSmem.cap,0x4
